//
// Generated by NVIDIA NVVM Compiler
//
// Compiler Build ID: CL-36424714
// Cuda compilation tools, release 13.0, V13.0.88
// Based on NVVM 20.0.0
//

.version 9.0
.target sm_100
.address_size 64

	// .globl	_Z4flowmmPKfS0_S0_ffS0_S0_fPfS1_S1_S1_S1_

.visible .entry _Z4flowmmPKfS0_S0_ffS0_S0_fPfS1_S1_S1_S1_(
	.param .u64 _Z4flowmmPKfS0_S0_ffS0_S0_fPfS1_S1_S1_S1__param_0,
	.param .u64 _Z4flowmmPKfS0_S0_ffS0_S0_fPfS1_S1_S1_S1__param_1,
	.param .u64 .ptr .align 1 _Z4flowmmPKfS0_S0_ffS0_S0_fPfS1_S1_S1_S1__param_2,
	.param .u64 .ptr .align 1 _Z4flowmmPKfS0_S0_ffS0_S0_fPfS1_S1_S1_S1__param_3,
	.param .u64 .ptr .align 1 _Z4flowmmPKfS0_S0_ffS0_S0_fPfS1_S1_S1_S1__param_4,
	.param .f32 _Z4flowmmPKfS0_S0_ffS0_S0_fPfS1_S1_S1_S1__param_5,
	.param .f32 _Z4flowmmPKfS0_S0_ffS0_S0_fPfS1_S1_S1_S1__param_6,
	.param .u64 .ptr .align 1 _Z4flowmmPKfS0_S0_ffS0_S0_fPfS1_S1_S1_S1__param_7,
	.param .u64 .ptr .align 1 _Z4flowmmPKfS0_S0_ffS0_S0_fPfS1_S1_S1_S1__param_8,
	.param .f32 _Z4flowmmPKfS0_S0_ffS0_S0_fPfS1_S1_S1_S1__param_9,
	.param .u64 .ptr .align 1 _Z4flowmmPKfS0_S0_ffS0_S0_fPfS1_S1_S1_S1__param_10,
	.param .u64 .ptr .align 1 _Z4flowmmPKfS0_S0_ffS0_S0_fPfS1_S1_S1_S1__param_11,
	.param .u64 .ptr .align 1 _Z4flowmmPKfS0_S0_ffS0_S0_fPfS1_S1_S1_S1__param_12,
	.param .u64 .ptr .align 1 _Z4flowmmPKfS0_S0_ffS0_S0_fPfS1_S1_S1_S1__param_13,
	.param .u64 .ptr .align 1 _Z4flowmmPKfS0_S0_ffS0_S0_fPfS1_S1_S1_S1__param_14
)
{


	ret;

}


// ===== COMPILED SASS (sm_100) =====

	.target	sm_100

	.elftype	@"ET_EXEC"


//--------------------- .note.nv.tkinfo           --------------------------
	.section	.note.nv.tkinfo,"",@"SHT_NOTE"
	.sectionflags	@"SHF_NOTE_NV_TKINFO"
	.tkinfo
        /*0018*/ 	.word	0x00000002
        /*0030*/ 	.string	""
        /*0030*/ 	.string	"ptxas"
        /*0030*/ 	.string	"Cuda compilation tools, release 13.0, V13.0.88"
        /*0030*/ 	.string	"Build cuda_13.0.r13.0/compiler.36424714_0"
        /*0030*/ 	.string	"-arch sm_100 -m 64 "



//--------------------- .note.nv.cuinfo           --------------------------
	.section	.note.nv.cuinfo,"",@"SHT_NOTE"
	.sectionflags	@"SHF_NOTE_NV_CUINFO"
        /*0018*/ 	.short	0x0002
        /*001a*/ 	.short	0x0064
        /*001c*/ 	.short	0x0082
	.zero		2


//--------------------- .nv.info                  --------------------------
	.section	.nv.info,"",@"SHT_CUDA_INFO"
	.align	4


	//----- nvinfo : EIATTR_REGCOUNT
	.align		4
        /*0000*/ 	.byte	0x04, 0x2f
        /*0002*/ 	.short	(.L_1 - .L_0)
	.align		4
.L_0:
        /*0004*/ 	.word	index@(_Z4flowmmPKfS0_S0_ffS0_S0_fPfS1_S1_S1_S1_)
        /*0008*/ 	.word	0x00000004


	//----- nvinfo : EIATTR_FRAME_SIZE
	.align		4
.L_1:
        /*000c*/ 	.byte	0x04, 0x11
        /*000e*/ 	.short	(.L_3 - .L_2)
	.align		4
.L_2:
        /*0010*/ 	.word	index@(_Z4flowmmPKfS0_S0_ffS0_S0_fPfS1_S1_S1_S1_)
        /*0014*/ 	.word	0x00000000


	//----- nvinfo : EIATTR_MIN_STACK_SIZE
	.align		4
.L_3:
        /*0018*/ 	.byte	0x04, 0x12
        /*001a*/ 	.short	(.L_5 - .L_4)
	.align		4
.L_4:
        /*001c*/ 	.word	index@(_Z4flowmmPKfS0_S0_ffS0_S0_fPfS1_S1_S1_S1_)
        /*0020*/ 	.word	0x00000000
.L_5:


//--------------------- .nv.compat                --------------------------
	.section	.nv.compat,"",@"SHT_CUDA_COMPAT_INFO"
	.align	4
        /*0000*/ 	.byte	0x02, 0x09, 0x00, 0x00, 0x02, 0x02, 0x01, 0x00, 0x02, 0x05, 0x05, 0x00, 0x03, 0x07, 0x01, 0x01
        /*0010*/ 	.byte	0x02, 0x03, 0x00, 0x00, 0x02, 0x06, 0x01, 0x00, 0x04, 0x0b, 0x08, 0x00, 0x09, 0x00, 0x00, 0x00
        /*0020*/ 	.byte	0x00, 0x00, 0x00, 0x00


//--------------------- .nv.info._Z4flowmmPKfS0_S0_ffS0_S0_fPfS1_S1_S1_S1_ --------------------------
	.section	.nv.info._Z4flowmmPKfS0_S0_ffS0_S0_fPfS1_S1_S1_S1_,"",@"SHT_CUDA_INFO"
	.sectionflags	@""
	.align	4


	//----- nvinfo : EIATTR_CUDA_API_VERSION
	.align		4
        /*0000*/ 	.byte	0x04, 0x37
        /*0002*/ 	.short	(.L_7 - .L_6)
.L_6:
        /*0004*/ 	.word	0x00000082


	//----- nvinfo : EIATTR_KPARAM_INFO
	.align		4
.L_7:
        /*0008*/ 	.byte	0x04, 0x17
        /*000a*/ 	.short	(.L_9 - .L_8)
.L_8:
        /*000c*/ 	.word	0x00000000
        /*0010*/ 	.short	0x000e
        /*0012*/ 	.short	0x0068
        /*0014*/ 	.byte	0x00, 0xf5, 0x21, 0x00


	//----- nvinfo : EIATTR_KPARAM_INFO
	.align		4
.L_9:
        /*0018*/ 	.byte	0x04, 0x17
        /*001a*/ 	.short	(.L_11 - .L_10)
.L_10:
        /*001c*/ 	.word	0x00000000
        /*0020*/ 	.short	0x000d
        /*0022*/ 	.short	0x0060
        /*0024*/ 	.byte	0x00, 0xf5, 0x21, 0x00


	//----- nvinfo : EIATTR_KPARAM_INFO
	.align		4
.L_11:
        /*0028*/ 	.byte	0x04, 0x17
        /*002a*/ 	.short	(.L_13 - .L_12)
.L_12:
        /*002c*/ 	.word	0x00000000
        /*0030*/ 	.short	0x000c
        /*0032*/ 	.short	0x0058
        /*0034*/ 	.byte	0x00, 0xf5, 0x21, 0x00


	//----- nvinfo : EIATTR_KPARAM_INFO
	.align		4
.L_13:
        /*0038*/ 	.byte	0x04, 0x17
        /*003a*/ 	.short	(.L_15 - .L_14)
.L_14:
        /*003c*/ 	.word	0x00000000
        /*0040*/ 	.short	0x000b
        /*0042*/ 	.short	0x0050
        /*0044*/ 	.byte	0x00, 0xf5, 0x21, 0x00


	//----- nvinfo : EIATTR_KPARAM_INFO
	.align		4
.L_15:
        /*0048*/ 	.byte	0x04, 0x17
        /*004a*/ 	.short	(.L_17 - .L_16)
.L_16:
        /*004c*/ 	.word	0x00000000
        /*0050*/ 	.short	0x000a
        /*0052*/ 	.short	0x0048
        /*0054*/ 	.byte	0x00, 0xf5, 0x21, 0x00


	//----- nvinfo : EIATTR_KPARAM_INFO
	.align		4
.L_17:
        /*0058*/ 	.byte	0x04, 0x17
        /*005a*/ 	.short	(.L_19 - .L_18)
.L_18:
        /*005c*/ 	.word	0x00000000
        /*0060*/ 	.short	0x0009
        /*0062*/ 	.short	0x0040
        /*0064*/ 	.byte	0x00, 0xf0, 0x11, 0x00


	//----- nvinfo : EIATTR_KPARAM_INFO
	.align		4
.L_19:
        /*0068*/ 	.byte	0x04, 0x17
        /*006a*/ 	.short	(.L_21 - .L_20)
.L_20:
        /*006c*/ 	.word	0x00000000
        /*0070*/ 	.short	0x0008
        /*0072*/ 	.short	0x0038
        /*0074*/ 	.byte	0x00, 0xf5, 0x21, 0x00


	//----- nvinfo : EIATTR_KPARAM_INFO
	.align		4
.L_21:
        /*0078*/ 	.byte	0x04, 0x17
        /*007a*/ 	.short	(.L_23 - .L_22)
.L_22:
        /*007c*/ 	.word	0x00000000
        /*0080*/ 	.short	0x0007
        /*0082*/ 	.short	0x0030
        /*0084*/ 	.byte	0x00, 0xf5, 0x21, 0x00


	//----- nvinfo : EIATTR_KPARAM_INFO
	.align		4
.L_23:
        /*0088*/ 	.byte	0x04, 0x17
        /*008a*/ 	.short	(.L_25 - .L_24)
.L_24:
        /*008c*/ 	.word	0x00000000
        /*0090*/ 	.short	0x0006
        /*0092*/ 	.short	0x002c
        /*0094*/ 	.byte	0x00, 0xf0, 0x11, 0x00


	//----- nvinfo : EIATTR_KPARAM_INFO
	.align		4
.L_25:
        /*0098*/ 	.byte	0x04, 0x17
        /*009a*/ 	.short	(.L_27 - .L_26)
.L_26:
        /*009c*/ 	.word	0x00000000
        /*00a0*/ 	.short	0x0005
        /*00a2*/ 	.short	0x0028
        /*00a4*/ 	.byte	0x00, 0xf0, 0x11, 0x00


	//----- nvinfo : EIATTR_KPARAM_INFO
	.align		4
.L_27:
        /*00a8*/ 	.byte	0x04, 0x17
        /*00aa*/ 	.short	(.L_29 - .L_28)
.L_28:
        /*00ac*/ 	.word	0x00000000
        /*00b0*/ 	.short	0x0004
        /*00b2*/ 	.short	0x0020
        /*00b4*/ 	.byte	0x00, 0xf5, 0x21, 0x00


	//----- nvinfo : EIATTR_KPARAM_INFO
	.align		4
.L_29:
        /*00b8*/ 	.byte	0x04, 0x17
        /*00ba*/ 	.short	(.L_31 - .L_30)
.L_30:
        /*00bc*/ 	.word	0x00000000
        /*00c0*/ 	.short	0x0003
        /*00c2*/ 	.short	0x0018
        /*00c4*/ 	.byte	0x00, 0xf5, 0x21, 0x00


	//----- nvinfo : EIATTR_KPARAM_INFO
	.align		4
.L_31:
        /*00c8*/ 	.byte	0x04, 0x17
        /*00ca*/ 	.short	(.L_33 - .L_32)
.L_32:
        /*00cc*/ 	.word	0x00000000
        /*00d0*/ 	.short	0x0002
        /*00d2*/ 	.short	0x0010
        /*00d4*/ 	.byte	0x00, 0xf5, 0x21, 0x00


	//----- nvinfo : EIATTR_KPARAM_INFO
	.align		4
.L_33:
        /*00d8*/ 	.byte	0x04, 0x17
        /*00da*/ 	.short	(.L_35 - .L_34)
.L_34:
        /*00dc*/ 	.word	0x00000000
        /*00e0*/ 	.short	0x0001
        /*00e2*/ 	.short	0x0008
        /*00e4*/ 	.byte	0x00, 0xf0, 0x21, 0x00


	//----- nvinfo : EIATTR_KPARAM_INFO
	.align		4
.L_35:
        /*00e8*/ 	.byte	0x04, 0x17
        /*00ea*/ 	.short	(.L_37 - .L_36)
.L_36:
        /*00ec*/ 	.word	0x00000000
        /*00f0*/ 	.short	0x0000
        /*00f2*/ 	.short	0x0000
        /*00f4*/ 	.byte	0x00, 0xf0, 0x21, 0x00


	//----- nvinfo : EIATTR_SPARSE_MMA_MASK
	.align		4
.L_37:
        /*00f8*/ 	.byte	0x03, 0x50
        /*00fa*/ 	.short	0x0000


	//----- nvinfo : EIATTR_MAXREG_COUNT
	.align		4
        /*00fc*/ 	.byte	0x03, 0x1b
        /*00fe*/ 	.short	0x00ff


	//----- nvinfo : EIATTR_MERCURY_ISA_VERSION
	.align		4
        /*0100*/ 	.byte	0x03, 0x5f
        /*0102*/ 	.short	0x0101


	//----- nvinfo : EIATTR_VRC_CTA_INIT_COUNT
	.align		4
        /*0104*/ 	.byte	0x02, 0x4a
	.zero		1
	.zero		1


	//----- nvinfo : EIATTR_EXIT_INSTR_OFFSETS
	.align		4
        /*0108*/ 	.byte	0x04, 0x1c
        /*010a*/ 	.short	(.L_39 - .L_38)


	//   ....[0]....
.L_38:
        /*010c*/ 	.word	0x00000010


	//----- nvinfo : EIATTR_CBANK_PARAM_SIZE
	.align		4
.L_39:
        /*0110*/ 	.byte	0x03, 0x19
        /*0112*/ 	.short	0x0070


	//----- nvinfo : EIATTR_PARAM_CBANK
	.align		4
        /*0114*/ 	.byte	0x04, 0x0a
        /*0116*/ 	.short	(.L_41 - .L_40)
	.align		4
.L_40:
        /*0118*/ 	.word	index@(.nv.constant0._Z4flowmmPKfS0_S0_ffS0_S0_fPfS1_S1_S1_S1_)
        /*011c*/ 	.short	0x0380
        /*011e*/ 	.short	0x0070


	//----- nvinfo : EIATTR_SW_WAR
	.align		4
.L_41:
        /*0120*/ 	.byte	0x04, 0x36
        /*0122*/ 	.short	(.L_43 - .L_42)
.L_42:
        /*0124*/ 	.word	0x00000008
.L_43:


//--------------------- .nv.callgraph             --------------------------
	.section	.nv.callgraph,"",@"SHT_CUDA_CALLGRAPH"
	.align	4
	.sectionentsize	8
	.align		4
        /*0000*/ 	.word	0x00000000
	.align		4
        /*0004*/ 	.word	0xffffffff
	.align		4
        /*0008*/ 	.word	0x00000000
	.align		4
        /*000c*/ 	.word	0xfffffffe
	.align		4
        /*0010*/ 	.word	0x00000000
	.align		4
        /*0014*/ 	.word	0xfffffffd
	.align		4
        /*0018*/ 	.word	0x00000000
	.align		4
        /*001c*/ 	.word	0xfffffffc


//--------------------- .text._Z4flowmmPKfS0_S0_ffS0_S0_fPfS1_S1_S1_S1_ --------------------------
	.section	.text._Z4flowmmPKfS0_S0_ffS0_S0_fPfS1_S1_S1_S1_,"ax",@progbits
	.align	128
        .global         _Z4flowmmPKfS0_S0_ffS0_S0_fPfS1_S1_S1_S1_
        .type           _Z4flowmmPKfS0_S0_ffS0_S0_fPfS1_S1_S1_S1_,@function
        .size           _Z4flowmmPKfS0_S0_ffS0_S0_fPfS1_S1_S1_S1_,(.L_x_1 - _Z4flowmmPKfS0_S0_ffS0_S0_fPfS1_S1_S1_S1_)
        .other          _Z4flowmmPKfS0_S0_ffS0_S0_fPfS1_S1_S1_S1_,@"STO_CUDA_ENTRY STV_DEFAULT"
_Z4flowmmPKfS0_S0_ffS0_S0_fPfS1_S1_S1_S1_:
.text._Z4flowmmPKfS0_S0_ffS0_S0_fPfS1_S1_S1_S1_:
[----:B------:R-:W-:Y:S01]  /*0000*/  LDC R1, c[0x0][0x37c] ;  /* 0x0000df00ff017b82 */ /* 0x000fe20000000800 */
[----:B------:R-:W-:Y:S05]  /*0010*/  EXIT ;  /* 0x000000000000794d */ /* 0x000fea0003800000 */
.L_x_0:
[----:B------:R-:W-:-:S00]  /*0020*/  BRA `(.L_x_0) ;  /* 0xfffffffc00fc7947 */ /* 0x000fc0000383ffff */
[----:B------:R-:W-:-:S00]  /*0030*/  NOP ;  /* 0x0000000000007918 */ /* 0x000fc00000000000 */
        /* <DEDUP_REMOVED lines=12> */
.L_x_1:


//--------------------- .nv.shared.reserved.0     --------------------------
	.section	.nv.shared.reserved.0,"aw",@nobits
	.weak		__nv_reservedSMEM_offset_0_alias
	.size		__nv_reservedSMEM_offset_0_alias, 0, 64
	.other		__nv_reservedSMEM_offset_0_alias,@"STO_CUDA_RESERVED_SHARED STV_DEFAULT"
__nv_reservedSMEM_offset_0_alias:
	.zero		0
	.zero		64


//--------------------- .nv.constant0._Z4flowmmPKfS0_S0_ffS0_S0_fPfS1_S1_S1_S1_ --------------------------
	.section	.nv.constant0._Z4flowmmPKfS0_S0_ffS0_S0_fPfS1_S1_S1_S1_,"a",@progbits
	.sectionflags	@""
	.align	4
.nv.constant0._Z4flowmmPKfS0_S0_ffS0_S0_fPfS1_S1_S1_S1_:
	.zero		1008


//--------------------- SYMBOLS --------------------------

	.type		.nv.reservedSmem.offset0,@object
	.size		.nv.reservedSmem.offset0,0x4
